//
// Generated by NVIDIA NVVM Compiler
//
// Compiler Build ID: CL-36424714
// Cuda compilation tools, release 13.0, V13.0.88
// Based on NVVM 20.0.0
//

.version 9.0
.target sm_100
.address_size 64

	// .globl	_Z10vector_addPdPKdS1_i

.visible .entry _Z10vector_addPdPKdS1_i(
	.param .u64 .ptr .align 1 _Z10vector_addPdPKdS1_i_param_0,
	.param .u64 .ptr .align 1 _Z10vector_addPdPKdS1_i_param_1,
	.param .u64 .ptr .align 1 _Z10vector_addPdPKdS1_i_param_2,
	.param .u32 _Z10vector_addPdPKdS1_i_param_3
)
{
	.reg .pred 	%p<2>;
	.reg .b32 	%r<6>;
	.reg .b64 	%rd<11>;
	.reg .b64 	%fd<4>;

	ld.param.u64 	%rd1, [_Z10vector_addPdPKdS1_i_param_0];
	ld.param.u64 	%rd2, [_Z10vector_addPdPKdS1_i_param_1];
	ld.param.u64 	%rd3, [_Z10vector_addPdPKdS1_i_param_2];
	ld.param.u32 	%r2, [_Z10vector_addPdPKdS1_i_param_3];
	mov.u32 	%r3, %ctaid.x;
	mov.u32 	%r4, %ntid.x;
	mov.u32 	%r5, %tid.x;
	mad.lo.s32 	%r1, %r3, %r4, %r5;
	setp.ge.s32 	%p1, %r1, %r2;
	@%p1 bra 	$L__BB0_2;
	cvta.to.global.u64 	%rd4, %rd2;
	cvta.to.global.u64 	%rd5, %rd3;
	cvta.to.global.u64 	%rd6, %rd1;
	mul.wide.s32 	%rd7, %r1, 8;
	add.s64 	%rd8, %rd4, %rd7;
	ld.global.f64 	%fd1, [%rd8];
	add.s64 	%rd9, %rd5, %rd7;
	ld.global.f64 	%fd2, [%rd9];
	add.f64 	%fd3, %fd1, %fd2;
	add.s64 	%rd10, %rd6, %rd7;
	st.global.f64 	[%rd10], %fd3;
$L__BB0_2:
	ret;

}


// ===== COMPILED SASS (sm_100) =====

	.target	sm_100

	.elftype	@"ET_EXEC"


//--------------------- .note.nv.tkinfo           --------------------------
	.section	.note.nv.tkinfo,"",@"SHT_NOTE"
	.sectionflags	@"SHF_NOTE_NV_TKINFO"
	.tkinfo
        /*0018*/ 	.word	0x00000002
        /*0030*/ 	.string	""
        /*0030*/ 	.string	"ptxas"
        /*0030*/ 	.string	"Cuda compilation tools, release 13.0, V13.0.88"
        /*0030*/ 	.string	"Build cuda_13.0.r13.0/compiler.36424714_0"
        /*0030*/ 	.string	"-arch sm_100 -m 64 "



//--------------------- .note.nv.cuinfo           --------------------------
	.section	.note.nv.cuinfo,"",@"SHT_NOTE"
	.sectionflags	@"SHF_NOTE_NV_CUINFO"
        /*0018*/ 	.short	0x0002
        /*001a*/ 	.short	0x0064
        /*001c*/ 	.short	0x0082
	.zero		2


//--------------------- .nv.info                  --------------------------
	.section	.nv.info,"",@"SHT_CUDA_INFO"
	.align	4


	//----- nvinfo : EIATTR_REGCOUNT
	.align		4
        /*0000*/ 	.byte	0x04, 0x2f
        /*0002*/ 	.short	(.L_1 - .L_0)
	.align		4
.L_0:
        /*0004*/ 	.word	index@(_Z10vector_addPdPKdS1_i)
        /*0008*/ 	.word	0x0000000e


	//----- nvinfo : EIATTR_FRAME_SIZE
	.align		4
.L_1:
        /*000c*/ 	.byte	0x04, 0x11
        /*000e*/ 	.short	(.L_3 - .L_2)
	.align		4
.L_2:
        /*0010*/ 	.word	index@(_Z10vector_addPdPKdS1_i)
        /*0014*/ 	.word	0x00000000


	//----- nvinfo : EIATTR_MIN_STACK_SIZE
	.align		4
.L_3:
        /*0018*/ 	.byte	0x04, 0x12
        /*001a*/ 	.short	(.L_5 - .L_4)
	.align		4
.L_4:
        /*001c*/ 	.word	index@(_Z10vector_addPdPKdS1_i)
        /*0020*/ 	.word	0x00000000
.L_5:


//--------------------- .nv.compat                --------------------------
	.section	.nv.compat,"",@"SHT_CUDA_COMPAT_INFO"
	.align	4
        /*0000*/ 	.byte	0x02, 0x09, 0x00, 0x00, 0x02, 0x02, 0x01, 0x00, 0x02, 0x05, 0x05, 0x00, 0x03, 0x07, 0x01, 0x01
        /*0010*/ 	.byte	0x02, 0x03, 0x00, 0x00, 0x02, 0x06, 0x01, 0x00, 0x04, 0x0b, 0x08, 0x00, 0x01, 0x00, 0x00, 0x00
        /*0020*/ 	.byte	0x00, 0x00, 0x00, 0x00


//--------------------- .nv.info._Z10vector_addPdPKdS1_i --------------------------
	.section	.nv.info._Z10vector_addPdPKdS1_i,"",@"SHT_CUDA_INFO"
	.sectionflags	@""
	.align	4


	//----- nvinfo : EIATTR_CUDA_API_VERSION
	.align		4
        /*0000*/ 	.byte	0x04, 0x37
        /*0002*/ 	.short	(.L_7 - .L_6)
.L_6:
        /*0004*/ 	.word	0x00000082


	//----- nvinfo : EIATTR_KPARAM_INFO
	.align		4
.L_7:
        /*0008*/ 	.byte	0x04, 0x17
        /*000a*/ 	.short	(.L_9 - .L_8)
.L_8:
        /*000c*/ 	.word	0x00000000
        /*0010*/ 	.short	0x0003
        /*0012*/ 	.short	0x0018
        /*0014*/ 	.byte	0x00, 0xf0, 0x11, 0x00


	//----- nvinfo : EIATTR_KPARAM_INFO
	.align		4
.L_9:
        /*0018*/ 	.byte	0x04, 0x17
        /*001a*/ 	.short	(.L_11 - .L_10)
.L_10:
        /*001c*/ 	.word	0x00000000
        /*0020*/ 	.short	0x0002
        /*0022*/ 	.short	0x0010
        /*0024*/ 	.byte	0x00, 0xf5, 0x21, 0x00


	//----- nvinfo : EIATTR_KPARAM_INFO
	.align		4
.L_11:
        /*0028*/ 	.byte	0x04, 0x17
        /*002a*/ 	.short	(.L_13 - .L_12)
.L_12:
        /*002c*/ 	.word	0x00000000
        /*0030*/ 	.short	0x0001
        /*0032*/ 	.short	0x0008
        /*0034*/ 	.byte	0x00, 0xf5, 0x21, 0x00


	//----- nvinfo : EIATTR_KPARAM_INFO
	.align		4
.L_13:
        /*0038*/ 	.byte	0x04, 0x17
        /*003a*/ 	.short	(.L_15 - .L_14)
.L_14:
        /*003c*/ 	.word	0x00000000
        /*0040*/ 	.short	0x0000
        /*0042*/ 	.short	0x0000
        /*0044*/ 	.byte	0x00, 0xf5, 0x21, 0x00


	//----- nvinfo : EIATTR_SPARSE_MMA_MASK
	.align		4
.L_15:
        /*0048*/ 	.byte	0x03, 0x50
        /*004a*/ 	.short	0x0000


	//----- nvinfo : EIATTR_MAXREG_COUNT
	.align		4
        /*004c*/ 	.byte	0x03, 0x1b
        /*004e*/ 	.short	0x00ff


	//----- nvinfo : EIATTR_MERCURY_ISA_VERSION
	.align		4
        /*0050*/ 	.byte	0x03, 0x5f
        /*0052*/ 	.short	0x0101


	//----- nvinfo : EIATTR_VRC_CTA_INIT_COUNT
	.align		4
        /*0054*/ 	.byte	0x02, 0x4a
	.zero		1
	.zero		1


	//----- nvinfo : EIATTR_EXIT_INSTR_OFFSETS
	.align		4
        /*0058*/ 	.byte	0x04, 0x1c
        /*005a*/ 	.short	(.L_17 - .L_16)


	//   ....[0]....
.L_16:
        /*005c*/ 	.word	0x00000070


	//   ....[1]....
        /*0060*/ 	.word	0x00000130


	//----- nvinfo : EIATTR_CBANK_PARAM_SIZE
	.align		4
.L_17:
        /*0064*/ 	.byte	0x03, 0x19
        /*0066*/ 	.short	0x001c


	//----- nvinfo : EIATTR_PARAM_CBANK
	.align		4
        /*0068*/ 	.byte	0x04, 0x0a
        /*006a*/ 	.short	(.L_19 - .L_18)
	.align		4
.L_18:
        /*006c*/ 	.word	index@(.nv.constant0._Z10vector_addPdPKdS1_i)
        /*0070*/ 	.short	0x0380
        /*0072*/ 	.short	0x001c


	//----- nvinfo : EIATTR_SW_WAR
	.align		4
.L_19:
        /*0074*/ 	.byte	0x04, 0x36
        /*0076*/ 	.short	(.L_21 - .L_20)
.L_20:
        /*0078*/ 	.word	0x00000008
.L_21:


//--------------------- .nv.callgraph             --------------------------
	.section	.nv.callgraph,"",@"SHT_CUDA_CALLGRAPH"
	.align	4
	.sectionentsize	8
	.align		4
        /*0000*/ 	.word	0x00000000
	.align		4
        /*0004*/ 	.word	0xffffffff
	.align		4
        /*0008*/ 	.word	0x00000000
	.align		4
        /*000c*/ 	.word	0xfffffffe
	.align		4
        /*0010*/ 	.word	0x00000000
	.align		4
        /*0014*/ 	.word	0xfffffffd
	.align		4
        /*0018*/ 	.word	0x00000000
	.align		4
        /*001c*/ 	.word	0xfffffffc


//--------------------- .text._Z10vector_addPdPKdS1_i --------------------------
	.section	.text._Z10vector_addPdPKdS1_i,"ax",@progbits
	.align	128
        .global         _Z10vector_addPdPKdS1_i
        .type           _Z10vector_addPdPKdS1_i,@function
        .size           _Z10vector_addPdPKdS1_i,(.L_x_1 - _Z10vector_addPdPKdS1_i)
        .other          _Z10vector_addPdPKdS1_i,@"STO_CUDA_ENTRY STV_DEFAULT"
_Z10vector_addPdPKdS1_i:
.text._Z10vector_addPdPKdS1_i:
[----:B------:R-:W-:Y:S01]  /*0000*/  LDC R1, c[0x0][0x37c] ;  /* 0x0000df00ff017b82 */ /* 0x000fe20000000800 */
[----:B------:R-:W0:Y:S07]  /*0010*/  S2R R0, SR_TID.X ;  /* 0x0000000000007919 */ /* 0x000e2e0000002100 */
[----:B------:R-:W0:Y:S01]  /*0020*/  S2UR UR4, SR_CTAID.X ;  /* 0x00000000000479c3 */ /* 0x000e220000002500 */
[----:B------:R-:W1:Y:S07]  /*0030*/  LDCU UR5, c[0x0][0x398] ;  /* 0x00007300ff0577ac */ /* 0x000e6e0008000800 */
[----:B------:R-:W0:Y:S02]  /*0040*/  LDC R11, c[0x0][0x360] ;  /* 0x0000d800ff0b7b82 */ /* 0x000e240000000800 */
[----:B0-----:R-:W-:-:S05]  /*0050*/  IMAD R11, R11, UR4, R0 ;  /* 0x000000040b0b7c24 */ /* 0x001fca000f8e0200 */
[----:B-1----:R-:W-:-:S13]  /*0060*/  ISETP.GE.AND P0, PT, R11, UR5, PT ;  /* 0x000000050b007c0c */ /* 0x002fda000bf06270 */
[----:B------:R-:W-:Y:S05]  /*0070*/  @P0 EXIT ;  /* 0x000000000000094d */ /* 0x000fea0003800000 */
[----:B------:R-:W0:Y:S01]  /*0080*/  LDC.64 R2, c[0x0][0x388] ;  /* 0x0000e200ff027b82 */ /* 0x000e220000000a00 */
[----:B------:R-:W1:Y:S07]  /*0090*/  LDCU.64 UR4, c[0x0][0x358] ;  /* 0x00006b00ff0477ac */ /* 0x000e6e0008000a00 */
[----:B------:R-:W2:Y:S08]  /*00a0*/  LDC.64 R4, c[0x0][0x390] ;  /* 0x0000e400ff047b82 */ /* 0x000eb00000000a00 */
[----:B------:R-:W3:Y:S01]  /*00b0*/  LDC.64 R8, c[0x0][0x380] ;  /* 0x0000e000ff087b82 */ /* 0x000ee20000000a00 */
[----:B0-----:R-:W-:-:S06]  /*00c0*/  IMAD.WIDE R2, R11, 0x8, R2 ;  /* 0x000000080b027825 */ /* 0x001fcc00078e0202 */
[----:B-1----:R-:W4:Y:S01]  /*00d0*/  LDG.E.64 R2, desc[UR4][R2.64] ;  /* 0x0000000402027981 */ /* 0x002f22000c1e1b00 */
[----:B--2---:R-:W-:-:S06]  /*00e0*/  IMAD.WIDE R4, R11, 0x8, R4 ;  /* 0x000000080b047825 */ /* 0x004fcc00078e0204 */
[----:B------:R-:W4:Y:S01]  /*00f0*/  LDG.E.64 R4, desc[UR4][R4.64] ;  /* 0x0000000404047981 */ /* 0x000f22000c1e1b00 */
[----:B---3--:R-:W-:Y:S01]  /*0100*/  IMAD.WIDE R8, R11, 0x8, R8 ;  /* 0x000000080b087825 */ /* 0x008fe200078e0208 */
[----:B----4-:R-:W-:-:S07]  /*0110*/  DADD R6, R2, R4 ;  /* 0x0000000002067229 */ /* 0x010fce0000000004 */
[----:B------:R-:W-:Y:S01]  /*0120*/  STG.E.64 desc[UR4][R8.64], R6 ;  /* 0x0000000608007986 */ /* 0x000fe2000c101b04 */
[----:B------:R-:W-:Y:S05]  /*0130*/  EXIT ;  /* 0x000000000000794d */ /* 0x000fea0003800000 */
.L_x_0:
[----:B------:R-:W-:-:S00]  /*0140*/  BRA `(.L_x_0) ;  /* 0xfffffffc00fc7947 */ /* 0x000fc0000383ffff */
[----:B------:R-:W-:-:S00]  /*0150*/  NOP ;  /* 0x0000000000007918 */ /* 0x000fc00000000000 */
        /* <DEDUP_REMOVED lines=10> */
.L_x_1:


//--------------------- .nv.shared.reserved.0     --------------------------
	.section	.nv.shared.reserved.0,"aw",@nobits
	.weak		__nv_reservedSMEM_offset_0_alias
	.size		__nv_reservedSMEM_offset_0_alias, 0, 64
	.other		__nv_reservedSMEM_offset_0_alias,@"STO_CUDA_RESERVED_SHARED STV_DEFAULT"
__nv_reservedSMEM_offset_0_alias:
	.zero		0
	.zero		64


//--------------------- .nv.constant0._Z10vector_addPdPKdS1_i --------------------------
	.section	.nv.constant0._Z10vector_addPdPKdS1_i,"a",@progbits
	.sectionflags	@""
	.align	4
.nv.constant0._Z10vector_addPdPKdS1_i:
	.zero		924


//--------------------- SYMBOLS --------------------------

	.type		.nv.reservedSmem.offset0,@object
	.size		.nv.reservedSmem.offset0,0x4
